	.headerflags	@"EF_CUDA_TEXMODE_UNIFIED EF_CUDA_64BIT_ADDRESS EF_CUDA_ACCELERATORS EF_CUDA_SM90 EF_CUDA_VIRTUAL_SM(EF_CUDA_SM90)"
	.elftype	@"ET_EXEC"


//--------------------- .nv.info                  --------------------------
	.section	.nv.info,"",@"SHT_CUDA_INFO"
	.align	4


	//----- nvinfo : EIATTR_REGCOUNT
	.align		4
        /*0000*/ 	.byte	0x04, 0x2f
        /*0002*/ 	.short	(.L_3 - .L_2)
	.align		4
.L_2:
        /*0004*/ 	.word	index@(triton_poi_fused__native_batch_norm_legit_no_training_cat_relu_30)
        /*0008*/ 	.word	0x00000028


	//----- nvinfo : EIATTR_MIN_STACK_SIZE
	.align		4
.L_3:
        /*000c*/ 	.byte	0x04, 0x12
        /*000e*/ 	.short	(.L_5 - .L_4)
	.align		4
.L_4:
        /*0010*/ 	.word	index@(triton_poi_fused__native_batch_norm_legit_no_training_cat_relu_30)
        /*0014*/ 	.word	0x00000000


	//----- nvinfo : EIATTR_FRAME_SIZE
	.align		4
.L_5:
        /*0018*/ 	.byte	0x04, 0x11
        /*001a*/ 	.short	(.L_7 - .L_6)
	.align		4
.L_6:
        /*001c*/ 	.word	index@(triton_poi_fused__native_batch_norm_legit_no_training_cat_relu_30)
        /*0020*/ 	.word	0x00000000


	//----- nvinfo : EIATTR_MIN_STACK_SIZE
	.align		4
.L_7:
        /*0024*/ 	.byte	0x04, 0x12
        /*0026*/ 	.short	(.L_9 - .L_8)
	.align		4
.L_8:
        /*0028*/ 	.word	index@(triton_poi_fused__native_batch_norm_legit_no_training_cat_relu_30)
        /*002c*/ 	.word	0x00000000
.L_9:


//--------------------- .nv.info.triton_poi_fused__native_batch_norm_legit_no_training_cat_relu_30 --------------------------
	.section	.nv.info.triton_poi_fused__native_batch_norm_legit_no_training_cat_relu_30,"",@"SHT_CUDA_INFO"
	.sectionflags	@""
	.align	4


	//----- nvinfo : EIATTR_CUDA_API_VERSION
	.align		4
        /*0000*/ 	.byte	0x04, 0x37
        /*0002*/ 	.short	(.L_11 - .L_10)
.L_10:
        /*0004*/ 	.word	0x0000007c


	//----- nvinfo : EIATTR_KPARAM_INFO
	.align		4
.L_11:
        /*0008*/ 	.byte	0x04, 0x17
        /*000a*/ 	.short	(.L_13 - .L_12)
.L_12:
        /*000c*/ 	.word	0x00000000
        /*0010*/ 	.short	0x000a
        /*0012*/ 	.short	0x0050
        /*0014*/ 	.byte	0x00, 0xf0, 0x11, 0x00


	//----- nvinfo : EIATTR_KPARAM_INFO
	.align		4
.L_13:
        /*0018*/ 	.byte	0x04, 0x17
        /*001a*/ 	.short	(.L_15 - .L_14)
.L_14:
        /*001c*/ 	.word	0x00000000
        /*0020*/ 	.short	0x0009
        /*0022*/ 	.short	0x0048
        /*0024*/ 	.byte	0x00, 0xf4, 0x21, 0x00


	//----- nvinfo : EIATTR_KPARAM_INFO
	.align		4
.L_15:
        /*0028*/ 	.byte	0x04, 0x17
        /*002a*/ 	.short	(.L_17 - .L_16)
.L_16:
        /*002c*/ 	.word	0x00000000
        /*0030*/ 	.short	0x0008
        /*0032*/ 	.short	0x0040
        /*0034*/ 	.byte	0x00, 0xf4, 0x21, 0x00


	//----- nvinfo : EIATTR_KPARAM_INFO
	.align		4
.L_17:
        /*0038*/ 	.byte	0x04, 0x17
        /*003a*/ 	.short	(.L_19 - .L_18)
.L_18:
        /*003c*/ 	.word	0x00000000
        /*0040*/ 	.short	0x0007
        /*0042*/ 	.short	0x0038
        /*0044*/ 	.byte	0x00, 0xf4, 0x21, 0x00


	//----- nvinfo : EIATTR_KPARAM_INFO
	.align		4
.L_19:
        /*0048*/ 	.byte	0x04, 0x17
        /*004a*/ 	.short	(.L_21 - .L_20)
.L_20:
        /*004c*/ 	.word	0x00000000
        /*0050*/ 	.short	0x0006
        /*0052*/ 	.short	0x0030
        /*0054*/ 	.byte	0x00, 0xf4, 0x21, 0x00


	//----- nvinfo : EIATTR_KPARAM_INFO
	.align		4
.L_21:
        /*0058*/ 	.byte	0x04, 0x17
        /*005a*/ 	.short	(.L_23 - .L_22)
.L_22:
        /*005c*/ 	.word	0x00000000
        /*0060*/ 	.short	0x0005
        /*0062*/ 	.short	0x0028
        /*0064*/ 	.byte	0x00, 0xf4, 0x21, 0x00


	//----- nvinfo : EIATTR_KPARAM_INFO
	.align		4
.L_23:
        /*0068*/ 	.byte	0x04, 0x17
        /*006a*/ 	.short	(.L_25 - .L_24)
.L_24:
        /*006c*/ 	.word	0x00000000
        /*0070*/ 	.short	0x0004
        /*0072*/ 	.short	0x0020
        /*0074*/ 	.byte	0x00, 0xf4, 0x21, 0x00


	//----- nvinfo : EIATTR_KPARAM_INFO
	.align		4
.L_25:
        /*0078*/ 	.byte	0x04, 0x17
        /*007a*/ 	.short	(.L_27 - .L_26)
.L_26:
        /*007c*/ 	.word	0x00000000
        /*0080*/ 	.short	0x0003
        /*0082*/ 	.short	0x0018
        /*0084*/ 	.byte	0x00, 0xf4, 0x21, 0x00


	//----- nvinfo : EIATTR_KPARAM_INFO
	.align		4
.L_27:
        /*0088*/ 	.byte	0x04, 0x17
        /*008a*/ 	.short	(.L_29 - .L_28)
.L_28:
        /*008c*/ 	.word	0x00000000
        /*0090*/ 	.short	0x0002
        /*0092*/ 	.short	0x0010
        /*0094*/ 	.byte	0x00, 0xf4, 0x21, 0x00


	//----- nvinfo : EIATTR_KPARAM_INFO
	.align		4
.L_29:
        /*0098*/ 	.byte	0x04, 0x17
        /*009a*/ 	.short	(.L_31 - .L_30)
.L_30:
        /*009c*/ 	.word	0x00000000
        /*00a0*/ 	.short	0x0001
        /*00a2*/ 	.short	0x0008
        /*00a4*/ 	.byte	0x00, 0xf4, 0x21, 0x00


	//----- nvinfo : EIATTR_KPARAM_INFO
	.align		4
.L_31:
        /*00a8*/ 	.byte	0x04, 0x17
        /*00aa*/ 	.short	(.L_33 - .L_32)
.L_32:
        /*00ac*/ 	.word	0x00000000
        /*00b0*/ 	.short	0x0000
        /*00b2*/ 	.short	0x0000
        /*00b4*/ 	.byte	0x00, 0xf4, 0x21, 0x00


	//----- nvinfo : EIATTR_SPARSE_MMA_MASK
	.align		4
.L_33:
        /*00b8*/ 	.byte	0x03, 0x50
        /*00ba*/ 	.short	0x0000


	//----- nvinfo : EIATTR_MAXREG_COUNT
	.align		4
        /*00bc*/ 	.byte	0x03, 0x1b
        /*00be*/ 	.short	0x00ff


	//----- nvinfo : EIATTR_EXIT_INSTR_OFFSETS
	.align		4
        /*00c0*/ 	.byte	0x04, 0x1c
        /*00c2*/ 	.short	(.L_35 - .L_34)


	//   ....[0]....
.L_34:
        /*00c4*/ 	.word	0x00001770


	//----- nvinfo : EIATTR_REQNTID
	.align		4
.L_35:
        /*00c8*/ 	.byte	0x04, 0x10
        /*00ca*/ 	.short	(.L_37 - .L_36)
.L_36:
        /*00cc*/ 	.word	0x00000080
        /*00d0*/ 	.word	0x00000001
        /*00d4*/ 	.word	0x00000001


	//----- nvinfo : EIATTR_CBANK_PARAM_SIZE
	.align		4
.L_37:
        /*00d8*/ 	.byte	0x03, 0x19
        /*00da*/ 	.short	0x0054


	//----- nvinfo : EIATTR_PARAM_CBANK
	.align		4
        /*00dc*/ 	.byte	0x04, 0x0a
        /*00de*/ 	.short	(.L_39 - .L_38)
	.align		4
.L_38:
        /*00e0*/ 	.word	index@(.nv.constant0.triton_poi_fused__native_batch_norm_legit_no_training_cat_relu_30)
        /*00e4*/ 	.short	0x0210
        /*00e6*/ 	.short	0x0054


	//----- nvinfo : EIATTR_SW_WAR
	.align		4
.L_39:
        /*00e8*/ 	.byte	0x04, 0x36
        /*00ea*/ 	.short	(.L_41 - .L_40)
.L_40:
        /*00ec*/ 	.word	0x00000008
.L_41:


//--------------------- .nv.callgraph             --------------------------
	.section	.nv.callgraph,"",@"SHT_CUDA_CALLGRAPH"
	.align	4
	.sectionentsize	8
	.align		4
        /*0000*/ 	.word	0x00000000
	.align		4
        /*0004*/ 	.word	0xffffffff
	.align		4
        /*0008*/ 	.word	0x00000000
	.align		4
        /*000c*/ 	.word	0xfffffffe
	.align		4
        /*0010*/ 	.word	0x00000000
	.align		4
        /*0014*/ 	.word	0xfffffffd
	.align		4
        /*0018*/ 	.word	0x00000000
	.align		4
        /*001c*/ 	.word	0xfffffffc


//--------------------- .nv.constant4             --------------------------
	.section	.nv.constant4,"a",@progbits
	.align	8
	.align		8
.nv.constant4:
        /*0000*/ 	.dword	_$_str
	.align		8
        /*0008*/ 	.dword	_$_str_$_2


//--------------------- .text.triton_poi_fused__native_batch_norm_legit_no_training_cat_relu_30 --------------------------
	.section	.text.triton_poi_fused__native_batch_norm_legit_no_training_cat_relu_30,"ax",@progbits
	.align	128
        .global         triton_poi_fused__native_batch_norm_legit_no_training_cat_relu_30
        .type           triton_poi_fused__native_batch_norm_legit_no_training_cat_relu_30,@function
        .size           triton_poi_fused__native_batch_norm_legit_no_training_cat_relu_30,(.L_x_1 - triton_poi_fused__native_batch_norm_legit_no_training_cat_relu_30)
        .other          triton_poi_fused__native_batch_norm_legit_no_training_cat_relu_30,@"STO_CUDA_ENTRY STV_DEFAULT"
triton_poi_fused__native_batch_norm_legit_no_training_cat_relu_30:
.text.triton_poi_fused__native_batch_norm_legit_no_training_cat_relu_30:
[----:B------:R-:W-:Y:S01]  /*0000*/  LDC R1, c[0x0][0x28] ;  /* 0x00000a00ff017b82 */ /* 0x000fe20000000800 */
[----:B------:R-:W1:Y:S07]  /*0010*/  S2R R0, SR_TID.X ;  /* 0x0000000000007919 */ /* 0x000e6e0000002100 */
[----:B------:R-:W2:Y:S01]  /*0020*/  LDC.64 R8, c[0x0][0x210] ;  /* 0x00008400ff087b82 */ /* 0x000ea20000000a00 */
[----:B------:R-:W-:Y:S01]  /*0030*/  ULDC.64 UR4, c[0x0][0x208] ;  /* 0x0000820000047ab9 */ /* 0x000fe20000000a00 */
[----:B------:R-:W3:Y:S01]  /*0040*/  S2R R3, SR_CTAID.X ;  /* 0x0000000000037919 */ /* 0x000ee20000002500 */
[----:B------:R-:W-:-:S02]  /*0050*/  CS2R R6, SRZ ;  /* 0x0000000000067805 */ /* 0x000fc4000001ff00 */
[----:B------:R-:W-:Y:S02]  /*0060*/  CS2R R32, SRZ ;  /* 0x0000000000207805 */ /* 0x000fe4000001ff00 */
[----:B------:R-:W-:Y:S02]  /*0070*/  CS2R R16, SRZ ;  /* 0x0000000000107805 */ /* 0x000fe4000001ff00 */
[----:B------:R-:W-:Y:S02]  /*0080*/  CS2R R18, SRZ ;  /* 0x0000000000127805 */ /* 0x000fe4000001ff00 */
[----:B------:R-:W-:Y:S01]  /*0090*/  CS2R R14, SRZ ;  /* 0x00000000000e7805 */ /* 0x000fe2000001ff00 */
[----:B------:R-:W4:Y:S01]  /*00a0*/  LDC.64 R34, c[0x0][0x238] ;  /* 0x00008e00ff227b82 */ /* 0x000f220000000a00 */
[----:B------:R-:W-:Y:S01]  /*00b0*/  ULDC.64 UR6, c[0x0][0x218] ;  /* 0x0000860000067ab9 */ /* 0x000fe20000000a00 */
[----:B------:R-:W-:Y:S01]  /*00c0*/  ULDC.64 UR8, c[0x0][0x220] ;  /* 0x0000880000087ab9 */ /* 0x000fe20000000a00 */
[----:B------:R-:W-:Y:S01]  /*00d0*/  ULDC.64 UR10, c[0x0][0x228] ;  /* 0x00008a00000a7ab9 */ /* 0x000fe20000000a00 */
[----:B-1----:R-:W-:Y:S01]  /*00e0*/  IMAD.SHL.U32 R0, R0, 0x4, RZ ;  /* 0x0000000400007824 */ /* 0x002fe200078e00ff */
[----:B---3--:R-:W-:-:S04]  /*00f0*/  SHF.R.S32.HI R10, RZ, 0x15, R3 ;  /* 0x00000015ff0a7819 */ /* 0x008fc80000011403 */
[----:B------:R-:W-:Y:S02]  /*0100*/  LOP3.LUT R0, R0, 0x1fc, RZ, 0xc0, !PT ;  /* 0x000001fc00007812 */ /* 0x000fe400078ec0ff */
[----:B------:R-:W-:-:S03]  /*0110*/  SGXT R10, R10, 0x1 ;  /* 0x000000010a0a781a */ /* 0x000fc60000000200 */
[----:B------:R-:W-:-:S05]  /*0120*/  IMAD R0, R3, 0x400, R0 ;  /* 0x0000040003007824 */ /* 0x000fca00078e0200 */
[-C--:B------:R-:W-:Y:S02]  /*0130*/  LEA.HI R27, R10, R0.reuse, RZ, 0xa ;  /* 0x000000000a1b7211 */ /* 0x080fe400078f50ff */
[----:B------:R-:W-:Y:S02]  /*0140*/  SHF.R.S32.HI R3, RZ, 0x1f, R0 ;  /* 0x0000001fff037819 */ /* 0x000fe40000011400 */
[----:B------:R-:W-:Y:S02]  /*0150*/  SHF.R.S32.HI R23, RZ, 0xa, R27 ;  /* 0x0000000aff177819 */ /* 0x000fe4000001141b */
[----:B------:R-:W-:-:S03]  /*0160*/  LEA.HI R4, R3, R0, RZ, 0x5 ;  /* 0x0000000003047211 */ /* 0x000fc600078f28ff */
[----:B------:R-:W-:Y:S01]  /*0170*/  IMAD.HI R2, R23, 0x66666667, RZ ;  /* 0x6666666717027827 */ /* 0x000fe200078e02ff */
[----:B------:R-:W-:-:S04]  /*0180*/  SHF.R.S32.HI R5, RZ, 0x5, R4 ;  /* 0x00000005ff057819 */ /* 0x000fc80000011404 */
[----:B------:R-:W-:-:S04]  /*0190*/  SHF.R.U32.HI R3, RZ, 0x1f, R2 ;  /* 0x0000001fff037819 */ /* 0x000fc80000011602 */
[----:B------:R-:W-:Y:S02]  /*01a0*/  LEA.HI.SX32 R2, R2, R3, 0x1a ;  /* 0x0000000302027211 */ /* 0x000fe400078fd2ff */
[----:B------:R-:W-:-:S03]  /*01b0*/  LEA.HI R3, R5, R5, RZ, 0x5 ;  /* 0x0000000505037211 */ /* 0x000fc600078f28ff */
[----:B------:R-:W-:Y:S01]  /*01c0*/  IMAD R23, R2, -0xa0, R23 ;  /* 0xffffff6002177824 */ /* 0x000fe200078e0217 */
[----:B------:R-:W-:-:S04]  /*01d0*/  LOP3.LUT R2, R3, 0xffffffe0, RZ, 0xc0, !PT ;  /* 0xffffffe003027812 */ /* 0x000fc800078ec0ff */
[----:B------:R-:W-:Y:S01]  /*01e0*/  ISETP.GE.AND P0, PT, R23, 0x80, PT ;  /* 0x000000801700780c */ /* 0x000fe20003f06270 */
[----:B------:R-:W-:Y:S01]  /*01f0*/  IMAD.IADD R13, R5, 0x1, -R2 ;  /* 0x00000001050d7824 */ /* 0x000fe200078e0a02 */
[----:B------:R-:W-:-:S03]  /*0200*/  CS2R R2, SRZ ;  /* 0x0000000000027805 */ /* 0x000fc6000001ff00 */
[----:B--2---:R-:W-:Y:S01]  /*0210*/  IMAD.WIDE R12, R13, 0x8, R8 ;  /* 0x000000080d0c7825 */ /* 0x004fe200078e0208 */
[----:B------:R-:W-:-:S07]  /*0220*/  LOP3.LUT R5, R4, 0xffffffe0, RZ, 0xc0, !PT ;  /* 0xffffffe004057812 */ /* 0x000fce00078ec0ff */
[----:B------:R1:W2:Y:S01]  /*0230*/  @!P0 LDG.E.EL.64 R2, desc[UR4][R12.64] ;  /* 0x000000040c028981 */ /* 0x0002a2000c2e1b00 */
[----:B------:R-:W-:Y:S01]  /*0240*/  IMAD.IADD R29, R0, 0x1, -R5 ;  /* 0x00000001001d7824 */ /* 0x000fe200078e0a05 */
[----:B------:R-:W-:-:S03]  /*0250*/  CS2R R4, SRZ ;  /* 0x0000000000047805 */ /* 0x000fc6000001ff00 */
[----:B------:R-:W-:-:S04]  /*0260*/  IMAD.WIDE R28, R29, 0x8, R8 ;  /* 0x000000081d1c7825 */ /* 0x000fc800078e0208 */
[----:B------:R-:W-:Y:S01]  /*0270*/  VIADD R25, R0, 0x200 ;  /* 0x0000020000197836 */ /* 0x000fe20000000000 */
[----:B------:R-:W3:Y:S04]  /*0280*/  @!P0 LDG.E.EL.128 R4, desc[UR4][R28.64] ;  /* 0x000000041c048981 */ /* 0x000ee8000c2e1d00 */
[CC--:B------:R-:W-:Y:S02]  /*0290*/  LEA.HI R24, R10.reuse, R25.reuse, RZ, 0xa ;  /* 0x000000190a187211 */ /* 0x0c0fe400078f50ff */
[----:B-1----:R-:W-:Y:S02]  /*02a0*/  LEA.HI R13, R10, R25, RZ, 0x5 ;  /* 0x000000190a0d7211 */ /* 0x002fe400078f28ff */
[----:B------:R-:W-:Y:S02]  /*02b0*/  SHF.R.S32.HI R22, RZ, 0xa, R24 ;  /* 0x0000000aff167819 */ /* 0x000fe40000011418 */
[----:B------:R-:W-:-:S03]  /*02c0*/  SHF.R.S32.HI R13, RZ, 0x5, R13 ;  /* 0x00000005ff0d7819 */ /* 0x000fc6000001140d */
[----:B------:R-:W-:-:S05]  /*02d0*/  IMAD.HI R11, R22, 0x66666667, RZ ;  /* 0x66666667160b7827 */ /* 0x000fca00078e02ff */
[----:B------:R-:W-:-:S04]  /*02e0*/  SHF.R.U32.HI R12, RZ, 0x1f, R11 ;  /* 0x0000001fff0c7819 */ /* 0x000fc8000001160b */
[----:B------:R-:W-:-:S05]  /*02f0*/  LEA.HI.SX32 R11, R11, R12, 0x1a ;  /* 0x0000000c0b0b7211 */ /* 0x000fca00078fd2ff */
[----:B------:R-:W-:Y:S01]  /*0300*/  IMAD R22, R11, -0xa0, R22 ;  /* 0xffffff600b167824 */ /* 0x000fe200078e0216 */
[----:B------:R-:W-:-:S04]  /*0310*/  LEA.HI R11, R13, R13, RZ, 0x5 ;  /* 0x0000000d0d0b7211 */ /* 0x000fc800078f28ff */
[----:B------:R-:W-:Y:S02]  /*0320*/  LOP3.LUT R12, R11, 0xffffffe0, RZ, 0xc0, !PT ;  /* 0xffffffe00b0c7812 */ /* 0x000fe400078ec0ff */
[----:B------:R-:W-:Y:S01]  /*0330*/  ISETP.GE.AND P2, PT, R22, 0x80, PT ;  /* 0x000000801600780c */ /* 0x000fe20003f46270 */
[----:B------:R-:W-:Y:S02]  /*0340*/  VIADD R11, R0, 0x2 ;  /* 0x00000002000b7836 */ /* 0x000fe40000000000 */
[----:B------:R-:W-:-:S03]  /*0350*/  IMAD.IADD R21, R13, 0x1, -R12 ;  /* 0x000000010d157824 */ /* 0x000fc600078e0a0c */
[----:B------:R-:W-:Y:S01]  /*0360*/  LEA.HI R10, R10, R11, RZ, 0x5 ;  /* 0x0000000b0a0a7211 */ /* 0x000fe200078f28ff */
[----:B------:R-:W-:-:S03]  /*0370*/  IMAD.WIDE R20, R21, 0x8, R8 ;  /* 0x0000000815147825 */ /* 0x000fc600078e0208 */
[----:B------:R-:W-:-:S03]  /*0380*/  LOP3.LUT R10, R10, 0xffffffe0, RZ, 0xc0, !PT ;  /* 0xffffffe00a0a7812 */ /* 0x000fc600078ec0ff */
[----:B------:R1:W5:Y:S02]  /*0390*/  @!P2 LDG.E.EL.64 R32, desc[UR4][R20.64] ;  /* 0x000000041420a981 */ /* 0x000364000c2e1b00 */
[----:B------:R-:W-:-:S04]  /*03a0*/  IMAD.IADD R31, R11, 0x1, -R10 ;  /* 0x000000010b1f7824 */ /* 0x000fc800078e0a0a */
[----:B------:R-:W-:-:S05]  /*03b0*/  IMAD.WIDE R30, R31, 0x8, R8 ;  /* 0x000000081f1e7825 */ /* 0x000fca00078e0208 */
[----:B------:R-:W5:Y:S01]  /*03c0*/  @!P0 LDG.E.EL.128 R16, desc[UR4][R30.64] ;  /* 0x000000041e108981 */ /* 0x000f62000c2e1d00 */
[----:B------:R-:W-:-:S06]  /*03d0*/  CS2R R12, SRZ ;  /* 0x00000000000c7805 */ /* 0x000fcc000001ff00 */
[----:B------:R-:W5:Y:S01]  /*03e0*/  @!P2 LDG.E.EL.128 R12, desc[UR4][R28.64] ;  /* 0x000000041c0ca981 */ /* 0x000f62000c2e1d00 */
[----:B------:R-:W-:Y:S02]  /*03f0*/  CS2R R8, SRZ ;  /* 0x0000000000087805 */ /* 0x000fe4000001ff00 */
[----:B------:R-:W-:-:S06]  /*0400*/  CS2R R10, SRZ ;  /* 0x00000000000a7805 */ /* 0x000fcc000001ff00 */
[----:B------:R4:W5:Y:S01]  /*0410*/  @!P2 LDG.E.EL.128 R8, desc[UR4][R30.64] ;  /* 0x000000041e08a981 */ /* 0x000962000c2e1d00 */
[----:B-1----:R-:W-:-:S04]  /*0420*/  IMAD.HI R20, R0, 0x66666667, RZ ;  /* 0x6666666700147827 */ /* 0x002fc800078e02ff */
[----:B----4-:R-:W-:Y:S01]  /*0430*/  IMAD.WIDE R36, R23, 0x4, R34 ;  /* 0x0000000417247825 */ /* 0x010fe200078e0222 */
[----:B------:R-:W-:-:S04]  /*0440*/  SHF.R.U32.HI R21, RZ, 0x1f, R20 ;  /* 0x0000001fff157819 */ /* 0x000fc80000011614 */
[----:B------:R-:W-:Y:S02]  /*0450*/  LEA.HI.SX32 R20, R20, R21, 0x10 ;  /* 0x0000001514147211 */ /* 0x000fe400078f82ff */
[----:B------:R-:W4:Y:S03]  /*0460*/  LDG.E.EL R21, desc[UR4][R36.64] ;  /* 0x0000000424157981 */ /* 0x000f26000c2e1900 */
[----:B------:R-:W-:-:S04]  /*0470*/  IMAD.SHL.U32 R20, R20, 0x8000, RZ ;  /* 0x0000800014147824 */ /* 0x000fc800078e00ff */
[----:B0-----:R-:W-:Y:S01]  /*0480*/  IMAD R31, R23, 0x100, R20 ;  /* 0x00000100171f7824 */ /* 0x001fe200078e0214 */
[----:B------:R-:W-:Y:S01]  /*0490*/  LOP3.LUT R24, R24, 0xfffffc00, RZ, 0xc0, !PT ;  /* 0xfffffc0018187812 */ /* 0x000fe200078ec0ff */
[----:B------:R-:W-:Y:S01]  /*04a0*/  IMAD.WIDE R34, R22, 0x4, R34 ;  /* 0x0000000416227825 */ /* 0x000fe200078e0222 */
[----:B--2---:R-:W-:-:S04]  /*04b0*/  SEL R3, R3, RZ, !P0 ;  /* 0x000000ff03037207 */ /* 0x004fc80004000000 */
[----:B------:R-:W-:Y:S02]  /*04c0*/  SHF.R.U32.HI R26, RZ, 0x1b, R3 ;  /* 0x0000001bff1a7819 */ /* 0x000fe40000011603 */
[----:B------:R-:W-:Y:S02]  /*04d0*/  SEL R29, R2, RZ, !P0 ;  /* 0x000000ff021d7207 */ /* 0x000fe40004000000 */
[----:B------:R-:W-:-:S04]  /*04e0*/  LOP3.LUT R2, R26, 0x10, RZ, 0xc0, !PT ;  /* 0x000000101a027812 */ /* 0x000fc800078ec0ff */
[----:B------:R-:W-:Y:S02]  /*04f0*/  IADD3 R2, P1, R2, R29, RZ ;  /* 0x0000001d02027210 */ /* 0x000fe40007f3e0ff */
[----:B------:R-:W-:-:S03]  /*0500*/  SHF.R.S32.HI R29, RZ, 0x1f, R31 ;  /* 0x0000001fff1d7819 */ /* 0x000fc6000001141f */
[----:B------:R-:W-:Y:S01]  /*0510*/  IMAD.X R3, RZ, RZ, R3, P1 ;  /* 0x000000ffff037224 */ /* 0x000fe200008e0603 */
[C---:B------:R-:W-:Y:S02]  /*0520*/  LEA R31, P1, R2.reuse, R31, 0x4 ;  /* 0x0000001f021f7211 */ /* 0x040fe400078220ff */
[----:B---3--:R-:W-:Y:S02]  /*0530*/  SEL R26, R5, RZ, !P0 ;  /* 0x000000ff051a7207 */ /* 0x008fe40004000000 */
[----:B------:R-:W-:Y:S02]  /*0540*/  LEA.HI.X R29, R2, R29, R3, 0x4, P1 ;  /* 0x0000001d021d7211 */ /* 0x000fe400008f2403 */
[----:B------:R-:W-:Y:S02]  /*0550*/  SHF.R.U32.HI R2, RZ, 0x1b, R26 ;  /* 0x0000001bff027819 */ /* 0x000fe4000001161a */
[----:B------:R-:W-:Y:S02]  /*0560*/  SEL R3, R4, RZ, !P0 ;  /* 0x000000ff04037207 */ /* 0x000fe40004000000 */
[----:B------:R-:W-:-:S04]  /*0570*/  LOP3.LUT R2, R2, 0x10, RZ, 0xc0, !PT ;  /* 0x0000001002027812 */ /* 0x000fc800078ec0ff */
[----:B------:R-:W-:-:S04]  /*0580*/  IADD3 R3, P1, P3, R2, R31, R3 ;  /* 0x0000001f02037210 */ /* 0x000fc80007b3e003 */
[----:B------:R-:W-:Y:S01]  /*0590*/  IADD3.X R2, RZ, R29, R26, P1, P3 ;  /* 0x0000001dff027210 */ /* 0x000fe20000fe641a */
[----:B------:R-:W-:Y:S01]  /*05a0*/  IMAD.SHL.U32 R28, R3, 0x4, RZ ;  /* 0x00000004031c7824 */ /* 0x000fe200078e00ff */
[----:B------:R-:W-:Y:S02]  /*05b0*/  SEL R26, R7, RZ, !P0 ;  /* 0x000000ff071a7207 */ /* 0x000fe40004000000 */
[----:B------:R-:W-:Y:S02]  /*05c0*/  SHF.L.U64.HI R3, R3, 0x2, R2 ;  /* 0x0000000203037819 */ /* 0x000fe40000010202 */
[----:B------:R-:W-:Y:S02]  /*05d0*/  SHF.R.U32.HI R30, RZ, 0x1b, R26 ;  /* 0x0000001bff1e7819 */ /* 0x000fe4000001161a */
[----:B------:R-:W-:Y:S01]  /*05e0*/  IADD3 R4, P1, R28, UR6, RZ ;  /* 0x000000061c047c10 */ /* 0x000fe2000ff3e0ff */
[----:B------:R-:W-:Y:S01]  /*05f0*/  IMAD.MOV.U32 R2, RZ, RZ, RZ ;  /* 0x000000ffff027224 */ /* 0x000fe200078e00ff */
[----:B------:R-:W-:-:S02]  /*0600*/  SEL R7, R6, RZ, !P0 ;  /* 0x000000ff06077207 */ /* 0x000fc40004000000 */
[----:B------:R-:W-:Y:S02]  /*0610*/  LOP3.LUT R30, R30, 0x10, RZ, 0xc0, !PT ;  /* 0x000000101e1e7812 */ /* 0x000fe400078ec0ff */
[----:B------:R-:W-:Y:S02]  /*0620*/  IADD3.X R5, R3, UR7, RZ, P1, !PT ;  /* 0x0000000703057c10 */ /* 0x000fe40008ffe4ff */
[----:B------:R-:W-:Y:S02]  /*0630*/  IADD3 R6, P4, R28, UR8, RZ ;  /* 0x000000081c067c10 */ /* 0x000fe4000ff9e0ff */
[----:B------:R-:W-:Y:S01]  /*0640*/  IADD3 R28, P1, P3, R30, R31, R7 ;  /* 0x0000001f1e1c7210 */ /* 0x000fe20007b3e007 */
[----:B------:R0:W2:Y:S01]  /*0650*/  @!P0 LDG.E.EL R2, desc[UR4][R4.64] ;  /* 0x0000000404028981 */ /* 0x0000a2000c2e1900 */
[----:B------:R-:W-:Y:S01]  /*0660*/  IADD3.X R7, R3, UR9, RZ, P4, !PT ;  /* 0x0000000903077c10 */ /* 0x000fe2000a7fe4ff */
[----:B------:R-:W-:-:S06]  /*0670*/  IMAD.MOV.U32 R3, RZ, RZ, RZ ;  /* 0x000000ffff037224 */ /* 0x000fcc00078e00ff */
[----:B------:R1:W3:Y:S01]  /*0680*/  @!P0 LDG.E.EL R3, desc[UR4][R6.64] ;  /* 0x0000000406038981 */ /* 0x0002e2000c2e1900 */
[----:B0-----:R-:W-:Y:S01]  /*0690*/  IADD3.X R5, RZ, R29, R26, P1, P3 ;  /* 0x0000001dff057210 */ /* 0x001fe20000fe641a */
[----:B------:R-:W-:-:S03]  /*06a0*/  IMAD.SHL.U32 R26, R28, 0x4, RZ ;  /* 0x000000041c1a7824 */ /* 0x000fc600078e00ff */
[----:B------:R-:W-:Y:S02]  /*06b0*/  SHF.L.U64.HI R5, R28, 0x2, R5 ;  /* 0x000000021c057819 */ /* 0x000fe40000010205 */
[----:B------:R-:W-:Y:S01]  /*06c0*/  IADD3 R36, P1, R26, UR6, RZ ;  /* 0x000000061a247c10 */ /* 0x000fe2000ff3e0ff */
[----:B------:R-:W-:-:S03]  /*06d0*/  IMAD.HI R28, R25, 0x66666667, RZ ;  /* 0x66666667191c7827 */ /* 0x000fc600078e02ff */
[----:B------:R-:W-:Y:S02]  /*06e0*/  IADD3.X R37, R5, UR7, RZ, P1, !PT ;  /* 0x0000000705257c10 */ /* 0x000fe40008ffe4ff */
[----:B-1----:R-:W-:Y:S02]  /*06f0*/  IADD3 R6, P1, R26, UR8, RZ ;  /* 0x000000081a067c10 */ /* 0x002fe4000ff3e0ff */
[----:B-----5:R-:W-:Y:S02]  /*0700*/  SEL R26, R32, RZ, !P2 ;  /* 0x000000ff201a7207 */ /* 0x020fe40005000000 */
[----:B------:R-:W-:Y:S02]  /*0710*/  SEL R32, R33, RZ, !P2 ;  /* 0x000000ff21207207 */ /* 0x000fe40005000000 */
[----:B------:R-:W-:Y:S01]  /*0720*/  SHF.R.U32.HI R33, RZ, 0x1f, R28 ;  /* 0x0000001fff217819 */ /* 0x000fe2000001161c */
[----:B------:R-:W-:-:S03]  /*0730*/  IMAD.MOV.U32 R4, RZ, RZ, RZ ;  /* 0x000000ffff047224 */ /* 0x000fc600078e00ff */
[----:B------:R-:W-:Y:S02]  /*0740*/  LEA.HI.SX32 R33, R28, R33, 0x10 ;  /* 0x000000211c217211 */ /* 0x000fe400078f82ff */
[----:B------:R-:W-:Y:S01]  /*0750*/  SHF.R.U32.HI R28, RZ, 0x1b, R32 ;  /* 0x0000001bff1c7819 */ /* 0x000fe20000011620 */
[----:B------:R0:W5:Y:S01]  /*0760*/  @!P0 LDG.E.EL R4, desc[UR4][R36.64] ;  /* 0x0000000424048981 */ /* 0x000162000c2e1900 */
[----:B------:R-:W-:Y:S01]  /*0770*/  IADD3.X R7, R5, UR9, RZ, P1, !PT ;  /* 0x0000000905077c10 */ /* 0x000fe20008ffe4ff */
[----:B------:R-:W-:Y:S02]  /*0780*/  IMAD.MOV.U32 R5, RZ, RZ, RZ ;  /* 0x000000ffff057224 */ /* 0x000fe400078e00ff */
[----:B------:R-:W-:Y:S01]  /*0790*/  IMAD.SHL.U32 R33, R33, 0x8000, RZ ;  /* 0x0000800021217824 */ /* 0x000fe200078e00ff */
[----:B------:R-:W-:Y:S02]  /*07a0*/  SEL R30, R17, RZ, !P0 ;  /* 0x000000ff111e7207 */ /* 0x000fe40004000000 */
[----:B0-----:R-:W-:Y:S01]  /*07b0*/  LOP3.LUT R37, R28, 0x10, RZ, 0xc0, !PT ;  /* 0x000000101c257812 */ /* 0x001fe200078ec0ff */
[----:B------:R-:W-:Y:S01]  /*07c0*/  IMAD R33, R22, 0x100, R33 ;  /* 0x0000010016217824 */ /* 0x000fe200078e0221 */
[----:B------:R0:W2:Y:S02]  /*07d0*/  @!P0 LDG.E.EL R5, desc[UR4][R6.64] ;  /* 0x0000000406058981 */ /* 0x0000a4000c2e1900 */
[----:B------:R-:W-:-:S02]  /*07e0*/  IADD3 R37, P1, R37, R26, RZ ;  /* 0x0000001a25257210 */ /* 0x000fc40007f3e0ff */
[----:B------:R-:W-:-:S03]  /*07f0*/  SHF.R.S32.HI R26, RZ, 0x1f, R33 ;  /* 0x0000001fff1a7819 */ /* 0x000fc60000011421 */
[----:B------:R-:W-:Y:S01]  /*0800*/  IMAD.X R32, RZ, RZ, R32, P1 ;  /* 0x000000ffff207224 */ /* 0x000fe200008e0620 */
[----:B0-----:R-:W-:Y:S02]  /*0810*/  SHF.R.U32.HI R6, RZ, 0x1b, R30 ;  /* 0x0000001bff067819 */ /* 0x001fe4000001161e */
[C---:B------:R-:W-:Y:S02]  /*0820*/  LEA R28, P1, R37.reuse, R33, 0x4 ;  /* 0x00000021251c7211 */ /* 0x040fe400078220ff */
[----:B------:R-:W-:Y:S02]  /*0830*/  SEL R7, R16, RZ, !P0 ;  /* 0x000000ff10077207 */ /* 0x000fe40004000000 */
[----:B------:R-:W-:Y:S02]  /*0840*/  LOP3.LUT R6, R6, 0x10, RZ, 0xc0, !PT ;  /* 0x0000001006067812 */ /* 0x000fe400078ec0ff */
[----:B------:R-:W-:Y:S02]  /*0850*/  LEA.HI.X R26, R37, R26, R32, 0x4, P1 ;  /* 0x0000001a251a7211 */ /* 0x000fe400008f2420 */
[----:B------:R-:W-:-:S02]  /*0860*/  IADD3 R7, P1, P3, R6, R31, R7 ;  /* 0x0000001f06077210 */ /* 0x000fc40007b3e007 */
[----:B------:R-:W-:Y:S02]  /*0870*/  SEL R16, R19, RZ, !P0 ;  /* 0x000000ff13107207 */ /* 0x000fe40004000000 */
[----:B------:R-:W-:Y:S02]  /*0880*/  IADD3.X R6, RZ, R29, R30, P1, P3 ;  /* 0x0000001dff067210 */ /* 0x000fe40000fe641e */
[----:B------:R-:W-:Y:S01]  /*0890*/  SHF.R.U32.HI R17, RZ, 0x1b, R16 ;  /* 0x0000001bff117819 */ /* 0x000fe20000011610 */
[C---:B------:R-:W-:Y:S01]  /*08a0*/  IMAD.SHL.U32 R32, R7.reuse, 0x4, RZ ;  /* 0x0000000407207824 */ /* 0x040fe200078e00ff */
[----:B------:R-:W-:Y:S02]  /*08b0*/  SHF.L.U64.HI R7, R7, 0x2, R6 ;  /* 0x0000000207077819 */ /* 0x000fe40000010206 */
[----:B------:R-:W-:Y:S02]  /*08c0*/  SEL R18, R18, RZ, !P0 ;  /* 0x000000ff12127207 */ /* 0x000fe40004000000 */
[----:B------:R-:W-:-:S02]  /*08d0*/  LOP3.LUT R6, R17, 0x10, RZ, 0xc0, !PT ;  /* 0x0000001011067812 */ /* 0x000fc400078ec0ff */
[----:B------:R-:W-:Y:S02]  /*08e0*/  IADD3 R30, P4, R32, UR6, RZ ;  /* 0x00000006201e7c10 */ /* 0x000fe4000ff9e0ff */
[----:B------:R-:W-:Y:S01]  /*08f0*/  IADD3 R17, P1, P3, R6, R31, R18 ;  /* 0x0000001f06117210 */ /* 0x000fe20007b3e012 */
[----:B------:R-:W-:Y:S01]  /*0900*/  IMAD.MOV.U32 R6, RZ, RZ, RZ ;  /* 0x000000ffff067224 */ /* 0x000fe200078e00ff */
[----:B------:R-:W-:Y:S02]  /*0910*/  IADD3.X R31, R7, UR7, RZ, P4, !PT ;  /* 0x00000007071f7c10 */ /* 0x000fe4000a7fe4ff */
[----:B------:R-:W-:Y:S01]  /*0920*/  IADD3.X R16, RZ, R29, R16, P1, P3 ;  /* 0x0000001dff107210 */ /* 0x000fe20000fe6410 */
[----:B------:R-:W-:Y:S01]  /*0930*/  IMAD.SHL.U32 R29, R17, 0x4, RZ ;  /* 0x00000004111d7824 */ /* 0x000fe200078e00ff */
[----:B------:R-:W-:Y:S01]  /*0940*/  IADD3 R32, P1, R32, UR8, RZ ;  /* 0x0000000820207c10 */ /* 0x000fe2000ff3e0ff */
[----:B------:R0:W2:Y:S01]  /*0950*/  @!P0 LDG.E.EL R6, desc[UR4][R30.64] ;  /* 0x000000041e068981 */ /* 0x0000a2000c2e1900 */
[----:B------:R-:W-:-:S02]  /*0960*/  SEL R13, R13, RZ, !P2 ;  /* 0x000000ff0d0d7207 */ /* 0x000fc40005000000 */
[----:B------:R-:W-:Y:S02]  /*0970*/  IADD3.X R33, R7, UR9, RZ, P1, !PT ;  /* 0x0000000907217c10 */ /* 0x000fe40008ffe4ff */
[----:B------:R-:W-:Y:S02]  /*0980*/  SHF.L.U64.HI R17, R17, 0x2, R16 ;  /* 0x0000000211117819 */ /* 0x000fe40000010210 */
[----:B------:R-:W-:Y:S02]  /*0990*/  IADD3 R18, P1, R29, UR6, RZ ;  /* 0x000000061d127c10 */ /* 0x000fe4000ff3e0ff */
[----:B0-----:R-:W-:Y:S02]  /*09a0*/  SHF.R.U32.HI R31, RZ, 0x1b, R13 ;  /* 0x0000001bff1f7819 */ /* 0x001fe4000001160d */
[----:B------:R-:W-:Y:S02]  /*09b0*/  IADD3.X R19, R17, UR7, RZ, P1, !PT ;  /* 0x0000000711137c10 */ /* 0x000fe40008ffe4ff */
[----:B------:R-:W-:-:S02]  /*09c0*/  IADD3 R30, P1, R29, UR8, RZ ;  /* 0x000000081d1e7c10 */ /* 0x000fc4000ff3e0ff */
[----:B------:R-:W-:Y:S02]  /*09d0*/  SEL R12, R12, RZ, !P2 ;  /* 0x000000ff0c0c7207 */ /* 0x000fe40005000000 */
[----:B------:R-:W-:Y:S01]  /*09e0*/  LOP3.LUT R29, R31, 0x10, RZ, 0xc0, !PT ;  /* 0x000000101f1d7812 */ /* 0x000fe200078ec0ff */
[----:B------:R-:W-:Y:S01]  /*09f0*/  IMAD.MOV.U32 R16, RZ, RZ, RZ ;  /* 0x000000ffff107224 */ /* 0x000fe200078e00ff */
[----:B------:R-:W-:Y:S01]  /*0a00*/  IADD3.X R31, R17, UR9, RZ, P1, !PT ;  /* 0x00000009111f7c10 */ /* 0x000fe20008ffe4ff */
[----:B------:R-:W-:Y:S01]  /*0a10*/  IMAD.MOV.U32 R7, RZ, RZ, RZ ;  /* 0x000000ffff077224 */ /* 0x000fe200078e00ff */
[----:B------:R-:W-:Y:S02]  /*0a20*/  IADD3 R12, P1, P3, R29, R28, R12 ;  /* 0x0000001c1d0c7210 */ /* 0x000fe40007b3e00c */
[----:B------:R-:W-:Y:S01]  /*0a30*/  SEL R29, R15, RZ, !P2 ;  /* 0x000000ff0f1d7207 */ /* 0x000fe20005000000 */
[----:B------:R0:W2:Y:S01]  /*0a40*/  @!P0 LDG.E.EL R16, desc[UR4][R18.64] ;  /* 0x0000000412108981 */ /* 0x0000a2000c2e1900 */
[----:B------:R-:W-:-:S03]  /*0a50*/  IADD3.X R13, RZ, R26, R13, P1, P3 ;  /* 0x0000001aff0d7210 */ /* 0x000fc60000fe640d */
[----:B------:R1:W2:Y:S01]  /*0a60*/  @!P0 LDG.E.EL R7, desc[UR4][R32.64] ;  /* 0x0000000420078981 */ /* 0x0002a2000c2e1900 */
[C---:B------:R-:W-:Y:S01]  /*0a70*/  SHF.L.U64.HI R15, R12.reuse, 0x2, R13 ;  /* 0x000000020c0f7819 */ /* 0x040fe2000001020d */
[----:B0-----:R-:W-:Y:S01]  /*0a80*/  IMAD.SHL.U32 R18, R12, 0x4, RZ ;  /* 0x000000040c127824 */ /* 0x001fe200078e00ff */
[----:B-1----:R-:W-:-:S04]  /*0a90*/  SHF.R.U32.HI R33, RZ, 0x1b, R29 ;  /* 0x0000001bff217819 */ /* 0x002fc8000001161d */
[----:B------:R-:W-:Y:S02]  /*0aa0*/  IADD3 R12, P1, R18, UR6, RZ ;  /* 0x00000006120c7c10 */ /* 0x000fe4000ff3e0ff */
[----:B------:R-:W-:Y:S02]  /*0ab0*/  SEL R14, R14, RZ, !P2 ;  /* 0x000000ff0e0e7207 */ /* 0x000fe40005000000 */
[----:B------:R-:W-:Y:S02]  /*0ac0*/  LOP3.LUT R33, R33, 0x10, RZ, 0xc0, !PT ;  /* 0x0000001021217812 */ /* 0x000fe400078ec0ff */
[----:B------:R-:W-:Y:S02]  /*0ad0*/  IADD3.X R13, R15, UR7, RZ, P1, !PT ;  /* 0x000000070f0d7c10 */ /* 0x000fe40008ffe4ff */
[----:B------:R-:W-:Y:S01]  /*0ae0*/  IADD3 R14, P1, P3, R33, R28, R14 ;  /* 0x0000001c210e7210 */ /* 0x000fe20007b3e00e */
[----:B------:R-:W-:Y:S02]  /*0af0*/  IMAD.MOV.U32 R17, RZ, RZ, RZ ;  /* 0x000000ffff117224 */ /* 0x000fe400078e00ff */
[----:B------:R-:W-:Y:S01]  /*0b00*/  IMAD.MOV.U32 R19, RZ, RZ, RZ ;  /* 0x000000ffff137224 */ /* 0x000fe200078e00ff */
[----:B------:R-:W-:Y:S01]  /*0b10*/  IADD3.X R29, RZ, R26, R29, P1, P3 ;  /* 0x0000001aff1d7210 */ /* 0x000fe20000fe641d */
[C---:B------:R-:W-:Y:S01]  /*0b20*/  IMAD.SHL.U32 R33, R14.reuse, 0x4, RZ ;  /* 0x000000040e217824 */ /* 0x040fe200078e00ff */
[----:B------:R-:W-:Y:S01]  /*0b30*/  SEL R9, R9, RZ, !P2 ;  /* 0x000000ff09097207 */ /* 0x000fe20005000000 */
[----:B------:R0:W2:Y:S01]  /*0b40*/  @!P0 LDG.E.EL R17, desc[UR4][R30.64] ;  /* 0x000000041e118981 */ /* 0x0000a2000c2e1900 */
[----:B------:R-:W-:-:S02]  /*0b50*/  SHF.L.U64.HI R29, R14, 0x2, R29 ;  /* 0x000000020e1d7819 */ /* 0x000fc4000001021d */
[----:B------:R-:W-:Y:S01]  /*0b60*/  IADD3 R14, P1, R33, UR6, RZ ;  /* 0x00000006210e7c10 */ /* 0x000fe2000ff3e0ff */
[----:B------:R1:W2:Y:S01]  /*0b70*/  @!P2 LDG.E.EL R19, desc[UR4][R12.64] ;  /* 0x000000040c13a981 */ /* 0x0002a2000c2e1900 */
[----:B0-----:R-:W-:Y:S01]  /*0b80*/  IADD3 R30, P4, R18, UR8, RZ ;  /* 0x00000008121e7c10 */ /* 0x001fe2000ff9e0ff */
[----:B------:R-:W-:Y:S01]  /*0b90*/  IMAD.MOV.U32 R18, RZ, RZ, RZ ;  /* 0x000000ffff127224 */ /* 0x000fe200078e00ff */
[----:B-1----:R-:W-:Y:S02]  /*0ba0*/  SHF.R.U32.HI R13, RZ, 0x1b, R9 ;  /* 0x0000001bff0d7819 */ /* 0x002fe40000011609 */
[----:B------:R-:W-:Y:S02]  /*0bb0*/  IADD3.X R31, R15, UR9, RZ, P4, !PT ;  /* 0x000000090f1f7c10 */ /* 0x000fe4000a7fe4ff */
[----:B------:R-:W-:Y:S02]  /*0bc0*/  IADD3.X R15, R29, UR7, RZ, P1, !PT ;  /* 0x000000071d0f7c10 */ /* 0x000fe40008ffe4ff */
[----:B------:R-:W-:Y:S01]  /*0bd0*/  IADD3 R12, P1, R33, UR8, RZ ;  /* 0x00000008210c7c10 */ /* 0x000fe2000ff3e0ff */
[----:B------:R0:W2:Y:S01]  /*0be0*/  @!P2 LDG.E.EL R18, desc[UR4][R30.64] ;  /* 0x000000041e12a981 */ /* 0x0000a2000c2e1900 */
[----:B------:R-:W-:-:S02]  /*0bf0*/  SEL R36, R8, RZ, !P2 ;  /* 0x000000ff08247207 */ /* 0x000fc40005000000 */
[----:B------:R-:W-:Y:S02]  /*0c00*/  LOP3.LUT R33, R13, 0x10, RZ, 0xc0, !PT ;  /* 0x000000100d217812 */ /* 0x000fe400078ec0ff */
[----:B------:R-:W-:Y:S02]  /*0c10*/  IADD3.X R13, R29, UR9, RZ, P1, !PT ;  /* 0x000000091d0d7c10 */ /* 0x000fe40008ffe4ff */
[----:B------:R-:W-:Y:S01]  /*0c20*/  IADD3 R29, P1, P3, R33, R28, R36 ;  /* 0x0000001c211d7210 */ /* 0x000fe20007b3e024 */
[----:B------:R-:W-:Y:S01]  /*0c30*/  IMAD.MOV.U32 R32, RZ, RZ, RZ ;  /* 0x000000ffff207224 */ /* 0x000fe200078e00ff */
[----:B------:R-:W1:Y:S01]  /*0c40*/  LDC.64 R36, c[0x0][0x230] ;  /* 0x00008c00ff247b82 */ /* 0x000e620000000a00 */
[----:B0-----:R-:W-:Y:S01]  /*0c50*/  SEL R31, R11, RZ, !P2 ;  /* 0x000000ff0b1f7207 */ /* 0x001fe20005000000 */
[----:B------:R-:W-:Y:S01]  /*0c60*/  IMAD.MOV.U32 R8, RZ, RZ, RZ ;  /* 0x000000ffff087224 */ /* 0x000fe200078e00ff */
[----:B------:R-:W-:Y:S01]  /*0c70*/  IADD3.X R30, RZ, R26, R9, P1, P3 ;  /* 0x0000001aff1e7210 */ /* 0x000fe20000fe6409 */
[----:B------:R-:W-:Y:S01]  /*0c80*/  IMAD.SHL.U32 R11, R29, 0x4, RZ ;  /* 0x000000041d0b7824 */ /* 0x000fe200078e00ff */
[----:B------:R-:W-:Y:S01]  /*0c90*/  SHF.R.U32.HI R9, RZ, 0x1b, R31 ;  /* 0x0000001bff097819 */ /* 0x000fe2000001161f */
[----:B------:R0:W2:Y:S03]  /*0ca0*/  @!P2 LDG.E.EL R32, desc[UR4][R14.64] ;  /* 0x000000040e20a981 */ /* 0x0000a6000c2e1900 */
[----:B------:R-:W-:Y:S01]  /*0cb0*/  LOP3.LUT R9, R9, 0x10, RZ, 0xc0, !PT ;  /* 0x0000001009097812 */ /* 0x000fe200078ec0ff */
[----:B------:R4:W3:Y:S01]  /*0cc0*/  @!P2 LDG.E.EL R8, desc[UR4][R12.64] ;  /* 0x000000040c08a981 */ /* 0x0008e2000c2e1900 */
[----:B------:R-:W-:-:S03]  /*0cd0*/  LOP3.LUT R27, R27, 0xfffffc00, RZ, 0xc0, !PT ;  /* 0xfffffc001b1b7812 */ /* 0x000fc600078ec0ff */
[----:B------:R-:W5:Y:S01]  /*0ce0*/  LDG.E.EL R33, desc[UR4][R34.64] ;  /* 0x0000000422217981 */ /* 0x000f62000c2e1900 */
[----:B0-----:R-:W-:Y:S02]  /*0cf0*/  SEL R15, R10, RZ, !P2 ;  /* 0x000000ff0a0f7207 */ /* 0x001fe40005000000 */
[----:B------:R-:W-:Y:S02]  /*0d00*/  SHF.L.U64.HI R10, R29, 0x2, R30 ;  /* 0x000000021d0a7819 */ /* 0x000fe4000001021e */
[----:B------:R-:W-:Y:S01]  /*0d10*/  IADD3 R14, P4, R11, UR6, RZ ;  /* 0x000000060b0e7c10 */ /* 0x000fe2000ff9e0ff */
[----:B------:R-:W-:Y:S01]  /*0d20*/  IMAD.MOV.U32 R29, RZ, RZ, RZ ;  /* 0x000000ffff1d7224 */ /* 0x000fe200078e00ff */
[----:B------:R-:W-:Y:S02]  /*0d30*/  IADD3 R9, P1, P3, R9, R28, R15 ;  /* 0x0000001c09097210 */ /* 0x000fe40007b3e00f */
[----:B------:R-:W-:Y:S02]  /*0d40*/  IADD3.X R15, R10, UR7, RZ, P4, !PT ;  /* 0x000000070a0f7c10 */ /* 0x000fe4000a7fe4ff */
[----:B----4-:R-:W-:Y:S01]  /*0d50*/  IADD3 R12, P4, R11, UR8, RZ ;  /* 0x000000080b0c7c10 */ /* 0x010fe2000ff9e0ff */
[----:B------:R-:W-:-:S02]  /*0d60*/  IMAD.MOV.U32 R30, RZ, RZ, RZ ;  /* 0x000000ffff1e7224 */ /* 0x000fc400078e00ff */
[----:B------:R0:W4:Y:S01]  /*0d70*/  @!P2 LDG.E.EL R29, desc[UR4][R14.64] ;  /* 0x000000040e1da981 */ /* 0x000122000c2e1900 */
[----:B------:R-:W-:-:S05]  /*0d80*/  IADD3.X R13, R10, UR9, RZ, P4, !PT ;  /* 0x000000090a0d7c10 */ /* 0x000fca000a7fe4ff */
[----:B------:R1:W4:Y:S01]  /*0d90*/  @!P2 LDG.E.EL R30, desc[UR4][R12.64] ;  /* 0x000000040c1ea981 */ /* 0x000322000c2e1900 */
[----:B0-----:R-:W0:Y:S08]  /*0da0*/  LDC.64 R14, c[0x0][0x240] ;  /* 0x00009000ff0e7b82 */ /* 0x001e300000000a00 */
[----:B-1----:R-:W1:Y:S01]  /*0db0*/  LDC.64 R12, c[0x0][0x248] ;  /* 0x00009200ff0c7b82 */ /* 0x002e620000000a00 */
[----:B------:R-:W-:Y:S01]  /*0dc0*/  IMAD.IADD R11, R25, 0x1, -R24 ;  /* 0x00000001190b7824 */ /* 0x000fe200078e0a18 */
[----:B------:R-:W-:Y:S01]  /*0dd0*/  IADD3.X R10, RZ, R26, R31, P1, P3 ;  /* 0x0000001aff0a7210 */ /* 0x000fe20000fe641f */
[----:B------:R-:W-:-:S04]  /*0de0*/  IMAD.WIDE R24, R23, 0x4, R36 ;  /* 0x0000000417187825 */ /* 0x000fc800078e0224 */
[----:B------:R-:W-:Y:S02]  /*0df0*/  VIADD R26, R0, 0x200 ;  /* 0x00000200001a7836 */ /* 0x000fe40000000000 */
[----:B------:R-:W-:-:S04]  /*0e00*/  IMAD.WIDE R36, R22, 0x4, R36 ;  /* 0x0000000416247825 */ /* 0x000fc800078e0224 */
[----:B------:R-:W-:Y:S01]  /*0e10*/  FADD R21, R21, 9.9999997473787516356e-06 ;  /* 0x3727c5ac15157421 */ /* 0x000fe20000000000 */
[----:B------:R-:W-:Y:S01]  /*0e20*/  ISETP.GT.AND P1, PT, R23, 0x7f, PT ;  /* 0x0000007f1700780c */ /* 0x000fe20003f24270 */
[----:B------:R-:W4:Y:S01]  /*0e30*/  LDG.E.EL R24, desc[UR4][R24.64] ;  /* 0x0000000418187981 */ /* 0x000f22000c2e1900 */
[----:B------:R-:W-:-:S03]  /*0e40*/  IMAD.HI R28, R26, 0x66666667, RZ ;  /* 0x666666671a1c7827 */ /* 0x000fc600078e02ff */
[----:B------:R1:W4:Y:S01]  /*0e50*/  LDG.E.EL R31, desc[UR4][R36.64] ;  /* 0x00000004241f7981 */ /* 0x000322000c2e1900 */
[----:B0-----:R-:W-:-:S04]  /*0e60*/  IMAD.WIDE R34, R23, 0x4, R14 ;  /* 0x0000000417227825 */ /* 0x001fc800078e020e */
[----:B------:R-:W-:Y:S01]  /*0e70*/  IMAD.WIDE R14, R22, 0x4, R14 ;  /* 0x00000004160e7825 */ /* 0x000fe200078e020e */
[----:B------:R-:W0:Y:S01]  /*0e80*/  MUFU.SQRT R21, R21 ;  /* 0x0000001500157308 */ /* 0x000e220000002000 */
[----:B------:R0:W4:Y:S02]  /*0e90*/  LDG.E.EL R25, desc[UR4][R34.64] ;  /* 0x0000000422197981 */ /* 0x000124000c2e1900 */
[----:B------:R-:W-:Y:S02]  /*0ea0*/  IMAD.IADD R27, R0, 0x1, -R27 ;  /* 0x00000001001b7824 */ /* 0x000fe400078e0a1b */
[C---:B-1----:R-:W-:Y:S01]  /*0eb0*/  IMAD.WIDE R36, R23.reuse, 0x4, R12 ;  /* 0x0000000417247825 */ /* 0x042fe200078e020c */
[----:B------:R1:W4:Y:S03]  /*0ec0*/  LDG.E.EL R26, desc[UR4][R14.64] ;  /* 0x000000040e1a7981 */ /* 0x000326000c2e1900 */
[----:B------:R-:W-:Y:S01]  /*0ed0*/  IMAD.SHL.U32 R23, R23, 0x400, RZ ;  /* 0x0000040017177824 */ /* 0x000fe200078e00ff */
[----:B0-----:R-:W-:-:S02]  /*0ee0*/  SHF.R.S32.HI R35, RZ, 0x1f, R27 ;  /* 0x0000001fff237819 */ /* 0x001fc4000001141b */
[----:B-1----:R-:W-:Y:S02]  /*0ef0*/  SHF.R.U32.HI R15, RZ, 0x1f, R28 ;  /* 0x0000001fff0f7819 */ /* 0x002fe4000001161c */
[--C-:B------:R-:W-:Y:S02]  /*0f00*/  IADD3 R14, P3, P4, R23, R27, R20.reuse ;  /* 0x0000001b170e7210 */ /* 0x100fe40007c7e014 */
[----:B------:R-:W-:Y:S02]  /*0f10*/  LEA.HI.SX32 R34, R28, R15, 0x10 ;  /* 0x0000000f1c227211 */ /* 0x000fe400078f82ff */
[----:B------:R-:W-:Y:S01]  /*0f20*/  SHF.R.S32.HI R20, RZ, 0x1f, R20 ;  /* 0x0000001fff147819 */ /* 0x000fe20000011414 */
[----:B------:R0:W4:Y:S01]  /*0f30*/  LDG.E.EL R28, desc[UR4][R36.64] ;  /* 0x00000004241c7981 */ /* 0x000122000c2e1900 */
[----:B------:R-:W-:Y:S01]  /*0f40*/  SHF.R.S32.HI R15, RZ, 0x1f, R23 ;  /* 0x0000001fff0f7819 */ /* 0x000fe20000011417 */
[----:B------:R-:W-:-:S03]  /*0f50*/  IMAD.SHL.U32 R34, R34, 0x8000, RZ ;  /* 0x0000800022227824 */ /* 0x000fc600078e00ff */
[----:B------:R-:W-:Y:S01]  /*0f60*/  IADD3.X R15, R15, R35, R20, P3, P4 ;  /* 0x000000230f0f7210 */ /* 0x000fe20001fe8414 */
[C---:B------:R-:W-:Y:S01]  /*0f70*/  IMAD.SHL.U32 R20, R22.reuse, 0x400, RZ ;  /* 0x0000040016147824 */ /* 0x040fe200078e00ff */
[C---:B------:R-:W-:Y:S01]  /*0f80*/  ISETP.GT.AND P3, PT, R22.reuse, 0x7f, PT ;  /* 0x0000007f1600780c */ /* 0x040fe20003f64270 */
[----:B0-----:R-:W-:Y:S01]  /*0f90*/  IMAD.WIDE R36, R22, 0x4, R12 ;  /* 0x0000000416247825 */ /* 0x001fe200078e020c */
[----:B------:R-:W-:Y:S02]  /*0fa0*/  SHF.R.S32.HI R22, RZ, 0x1f, R11 ;  /* 0x0000001fff167819 */ /* 0x000fe4000001140b */
[--C-:B------:R-:W-:Y:S02]  /*0fb0*/  IADD3 R11, P5, P6, R20, R11, R34.reuse ;  /* 0x0000000b140b7210 */ /* 0x100fe40007ebe022 */
[----:B------:R-:W-:Y:S02]  /*0fc0*/  SHF.R.S32.HI R13, RZ, 0x1f, R34 ;  /* 0x0000001fff0d7819 */ /* 0x000fe40000011422 */
[----:B------:R-:W-:-:S02]  /*0fd0*/  SHF.R.S32.HI R12, RZ, 0x1f, R20 ;  /* 0x0000001fff0c7819 */ /* 0x000fc40000011414 */
[C---:B------:R-:W-:Y:S02]  /*0fe0*/  FSETP.GT.AND P4, PT, R21.reuse, 8.50705917302346158658e+37, PT ;  /* 0x7e8000001500780b */ /* 0x040fe40003f84000 */
[----:B------:R-:W-:Y:S02]  /*0ff0*/  IADD3.X R12, R12, R22, R13, P5, P6 ;  /* 0x000000160c0c7210 */ /* 0x000fe40002fec40d */
[----:B------:R-:W-:Y:S01]  /*1000*/  FSETP.GEU.AND P5, PT, R21, 1.175494350822287508e-38, PT ;  /* 0x008000001500780b */ /* 0x000fe20003fae000 */
[----:B------:R-:W-:-:S08]  /*1010*/  IMAD.MOV.U32 R27, RZ, RZ, 0x3e800000 ;  /* 0x3e800000ff1b7424 */ /* 0x000fd000078e00ff */
[----:B------:R-:W-:-:S04]  /*1020*/  @P4 FMUL R21, R21, 0.25 ;  /* 0x3e80000015154820 */ /* 0x000fc80000400000 */
[----:B------:R-:W-:-:S04]  /*1030*/  @!P5 FMUL R21, R21, 16777216 ;  /* 0x4b8000001515d820 */ /* 0x000fc80000400000 */
[----:B------:R0:W1:Y:S01]  /*1040*/  MUFU.RCP R20, R21 ;  /* 0x0000001500147308 */ /* 0x0000620000001000 */
[----:B------:R-:W-:Y:S02]  /*1050*/  FSEL R13, R27, 1, P4 ;  /* 0x3f8000001b0d7808 */ /* 0x000fe40002000000 */
[----:B------:R-:W-:-:S03]  /*1060*/  LEA R22, P4, R14, UR10, 0x2 ;  /* 0x0000000a0e167c11 */ /* 0x000fc6000f8810ff */
[----:B------:R-:W-:Y:S01]  /*1070*/  @!P5 FMUL R13, R13, 16777216 ;  /* 0x4b8000000d0dd820 */ /* 0x000fe20000400000 */
[C---:B------:R-:W-:Y:S02]  /*1080*/  LEA R34, P5, R11.reuse, UR10, 0x2 ;  /* 0x0000000a0b227c11 */ /* 0x040fe4000f8a10ff */
[----:B------:R-:W-:Y:S02]  /*1090*/  LEA.HI.X R23, R14, UR11, R15, 0x2, P4 ;  /* 0x0000000b0e177c11 */ /* 0x000fe4000a0f140f */
[----:B------:R-:W-:Y:S02]  /*10a0*/  CS2R R14, SRZ ;  /* 0x00000000000e7805 */ /* 0x000fe4000001ff00 */
[----:B------:R-:W-:Y:S01]  /*10b0*/  LEA.HI.X R35, R11, UR11, R12, 0x2, P5 ;  /* 0x0000000b0b237c11 */ /* 0x000fe2000a8f140c */
[----:B0-----:R0:W4:Y:S01]  /*10c0*/  LDG.E.EL R21, desc[UR4][R36.64] ;  /* 0x0000000424157981 */ /* 0x001122000c2e1900 */
[----:B-1----:R-:W-:Y:S01]  /*10d0*/  FMUL R20, R20, R13 ;  /* 0x0000000d14147220 */ /* 0x002fe20000400000 */
[----:B------:R-:W-:-:S06]  /*10e0*/  CS2R R12, SRZ ;  /* 0x00000000000c7805 */ /* 0x000fcc000001ff00 */
[----:B------:R1:W4:Y:S01]  /*10f0*/  @P3 LDG.E.128 R12, desc[UR4][R34.64+-0x80000] ;  /* 0xf8000004220c3981 */ /* 0x000322000c1e1d00 */
[C---:B------:R-:W-:Y:S01]  /*1100*/  SHF.L.U64.HI R10, R9.reuse, 0x2, R10 ;  /* 0x00000002090a7819 */ /* 0x040fe2000001020a */
[----:B------:R-:W-:-:S05]  /*1110*/  IMAD.SHL.U32 R9, R9, 0x4, RZ ;  /* 0x0000000409097824 */ /* 0x000fca00078e00ff */
[----:B0-----:R-:W-:-:S04]  /*1120*/  IADD3 R36, P4, R9, UR6, RZ ;  /* 0x0000000609247c10 */ /* 0x001fc8000ff9e0ff */
[----:B------:R-:W-:Y:S01]  /*1130*/  IADD3.X R37, R10, UR7, RZ, P4, !PT ;  /* 0x000000070a257c10 */ /* 0x000fe2000a7fe4ff */
[----:B-1----:R-:W-:Y:S01]  /*1140*/  IMAD.MOV.U32 R34, RZ, RZ, RZ ;  /* 0x000000ffff227224 */ /* 0x002fe200078e00ff */
[----:B--2---:R-:W-:Y:S02]  /*1150*/  SEL R32, R32, RZ, !P2 ;  /* 0x000000ff20207207 */ /* 0x004fe40005000000 */
[----:B---3--:R-:W-:Y:S02]  /*1160*/  SEL R11, R8, RZ, !P2 ;  /* 0x000000ff080b7207 */ /* 0x008fe40005000000 */
[----:B----4-:R-:W-:-:S03]  /*1170*/  SEL R13, R13, RZ, P3 ;  /* 0x000000ff0d0d7207 */ /* 0x010fc60001800000 */
[----:B------:R-:W-:Y:S01]  /*1180*/  @!P2 FMUL R13, R32, R11 ;  /* 0x0000000b200da220 */ /* 0x000fe20000400000 */
[----:B------:R-:W-:-:S06]  /*1190*/  IMAD.MOV.U32 R32, RZ, RZ, RZ ;  /* 0x000000ffff207224 */ /* 0x000fcc00078e00ff */
[----:B------:R0:W2:Y:S02]  /*11a0*/  @!P2 LDG.E.EL R32, desc[UR4][R36.64] ;  /* 0x000000042420a981 */ /* 0x0000a4000c2e1900 */
[----:B0-----:R-:W-:Y:S02]  /*11b0*/  IADD3 R36, P4, R9, UR8, RZ ;  /* 0x0000000809247c10 */ /* 0x001fe4000ff9e0ff */
[----:B------:R-:W-:Y:S02]  /*11c0*/  CS2R R8, SRZ ;  /* 0x0000000000087805 */ /* 0x000fe4000001ff00 */
[----:B------:R-:W-:Y:S02]  /*11d0*/  IADD3.X R37, R10, UR9, RZ, P4, !PT ;  /* 0x000000090a257c10 */ /* 0x000fe4000a7fe4ff */
[----:B------:R-:W-:-:S03]  /*11e0*/  CS2R R10, SRZ ;  /* 0x00000000000a7805 */ /* 0x000fc6000001ff00 */
[----:B------:R0:W3:Y:S04]  /*11f0*/  @!P2 LDG.E.EL R34, desc[UR4][R36.64] ;  /* 0x000000042422a981 */ /* 0x0000e8000c2e1900 */
[----:B------:R3:W4:Y:S01]  /*1200*/  @P1 LDG.E.128 R8, desc[UR4][R22.64+-0x80000] ;  /* 0xf800000416081981 */ /* 0x000722000c1e1d00 */
[----:B-----5:R-:W-:-:S04]  /*1210*/  FADD R35, R33, 9.9999997473787516356e-06 ;  /* 0x3727c5ac21237421 */ /* 0x020fc80000000000 */
[----:B------:R-:W1:Y:S02]  /*1220*/  MUFU.SQRT R33, R35 ;  /* 0x0000002300217308 */ /* 0x000e640000002000 */
[C---:B-1----:R-:W-:Y:S02]  /*1230*/  FSETP.GT.AND P4, PT, R33.reuse, 8.50705917302346158658e+37, PT ;  /* 0x7e8000002100780b */ /* 0x042fe40003f84000 */
[----:B------:R-:W-:-:S11]  /*1240*/  FSETP.GEU.AND P5, PT, R33, 1.175494350822287508e-38, PT ;  /* 0x008000002100780b */ /* 0x000fd60003fae000 */
[----:B------:R-:W-:-:S04]  /*1250*/  @P4 FMUL R33, R33, 0.25 ;  /* 0x3e80000021214820 */ /* 0x000fc80000400000 */
[----:B------:R-:W-:-:S06]  /*1260*/  @!P5 FMUL R33, R33, 16777216 ;  /* 0x4b8000002121d820 */ /* 0x000fcc0000400000 */
[----:B------:R-:W1:Y:S01]  /*1270*/  MUFU.RCP R33, R33 ;  /* 0x0000002100217308 */ /* 0x000e620000001000 */
[----:B0-----:R-:W-:Y:S02]  /*1280*/  FSEL R36, R27, 1, P4 ;  /* 0x3f8000001b247808 */ /* 0x001fe40002000000 */
[----:B------:R-:W-:Y:S02]  /*1290*/  SEL R19, R19, RZ, !P2 ;  /* 0x000000ff13137207 */ /* 0x000fe40005000000 */
[----:B------:R-:W-:Y:S01]  /*12a0*/  SEL R18, R18, RZ, !P2 ;  /* 0x000000ff12127207 */ /* 0x000fe20005000000 */
[----:B------:R-:W-:Y:S01]  /*12b0*/  @!P5 FMUL R36, R36, 16777216 ;  /* 0x4b8000002424d820 */ /* 0x000fe20000400000 */
[----:B------:R-:W-:Y:S02]  /*12c0*/  SEL R12, R12, RZ, P3 ;  /* 0x000000ff0c0c7207 */ /* 0x000fe40001800000 */
[----:B------:R-:W-:Y:S01]  /*12d0*/  SEL R16, R16, RZ, !P0 ;  /* 0x000000ff10107207 */ /* 0x000fe20004000000 */
[----:B------:R-:W-:Y:S01]  /*12e0*/  @!P2 FMUL R12, R19, R18 ;  /* 0x00000012130ca220 */ /* 0x000fe20000400000 */
[----:B------:R-:W-:Y:S01]  /*12f0*/  FADD R18, -R31, R13 ;  /* 0x0000000d1f127221 */ /* 0x000fe20000000100 */
[----:B------:R-:W-:Y:S01]  /*1300*/  SEL R17, R17, RZ, !P0 ;  /* 0x000000ff11117207 */ /* 0x000fe20004000000 */
[----:B-1----:R-:W-:Y:S01]  /*1310*/  FMUL R33, R33, R36 ;  /* 0x0000002421217220 */ /* 0x002fe20000400000 */
[----:B------:R-:W-:-:S02]  /*1320*/  SEL R15, R15, RZ, P3 ;  /* 0x000000ff0f0f7207 */ /* 0x000fc40001800000 */
[----:B------:R-:W-:Y:S01]  /*1330*/  SEL R29, R29, RZ, !P2 ;  /* 0x000000ff1d1d7207 */ /* 0x000fe20005000000 */
[----:B------:R-:W-:Y:S01]  /*1340*/  FMUL R27, R33, R18 ;  /* 0x00000012211b7220 */ /* 0x000fe20000400000 */
[----:B------:R-:W-:Y:S01]  /*1350*/  SEL R30, R30, RZ, !P2 ;  /* 0x000000ff1e1e7207 */ /* 0x000fe20005000000 */
[----:B------:R-:W0:Y:S01]  /*1360*/  LDC.64 R18, c[0x0][0x258] ;  /* 0x00009600ff127b82 */ /* 0x000e220000000a00 */
[----:B------:R-:W-:Y:S02]  /*1370*/  SEL R2, R2, RZ, !P0 ;  /* 0x000000ff02027207 */ /* 0x000fe40004000000 */
[----:B------:R-:W-:Y:S02]  /*1380*/  SEL R3, R3, RZ, !P0 ;  /* 0x000000ff03037207 */ /* 0x000fe40004000000 */
[----:B------:R-:W-:Y:S02]  /*1390*/  SEL R4, R4, RZ, !P0 ;  /* 0x000000ff04047207 */ /* 0x000fe40004000000 */
[----:B------:R-:W-:-:S02]  /*13a0*/  SEL R5, R5, RZ, !P0 ;  /* 0x000000ff05057207 */ /* 0x000fc40004000000 */
[----:B------:R-:W-:Y:S02]  /*13b0*/  SEL R6, R6, RZ, !P0 ;  /* 0x000000ff06067207 */ /* 0x000fe40004000000 */
[----:B------:R-:W-:Y:S02]  /*13c0*/  SEL R7, R7, RZ, !P0 ;  /* 0x000000ff07077207 */ /* 0x000fe40004000000 */
[----:B------:R-:W-:Y:S01]  /*13d0*/  SEL R14, R14, RZ, P3 ;  /* 0x000000ff0e0e7207 */ /* 0x000fe20001800000 */
[----:B------:R-:W-:-:S04]  /*13e0*/  @!P2 FMUL R14, R29, R30 ;  /* 0x0000001e1d0ea220 */ /* 0x000fc80000400000 */
[----:B------:R-:W-:-:S04]  /*13f0*/  FADD R30, -R31, R14 ;  /* 0x0000000e1f1e7221 */ /* 0x000fc80000000100 */
[----:B------:R-:W-:Y:S01]  /*1400*/  FMUL R30, R33, R30 ;  /* 0x0000001e211e7220 */ /* 0x000fe20000400000 */
[----:B------:R-:W-:-:S03]  /*1410*/  FFMA R27, R26, R27, R21 ;  /* 0x0000001b1a1b7223 */ /* 0x000fc60000000015 */
[----:B------:R-:W-:Y:S02]  /*1420*/  FFMA R30, R26, R30, R21 ;  /* 0x0000001e1a1e7223 */ /* 0x000fe40000000015 */
[----:B------:R-:W-:-:S03]  /*1430*/  FSETP.GEU.AND P4, PT, R27, RZ, PT ;  /* 0x000000ff1b00720b */ /* 0x000fc60003f8e000 */
[----:B------:R-:W-:Y:S02]  /*1440*/  FSETP.GEU.AND P3, PT, R30, RZ, PT ;  /* 0x000000ff1e00720b */ /* 0x000fe40003f6e000 */
[----:B--2---:R-:W-:Y:S02]  /*1450*/  SEL R32, R32, RZ, !P2 ;  /* 0x000000ff20207207 */ /* 0x004fe40005000000 */
[----:B---3--:R-:W-:Y:S02]  /*1460*/  SEL R23, R34, RZ, !P2 ;  /* 0x000000ff22177207 */ /* 0x008fe40005000000 */
[----:B----4-:R-:W-:-:S03]  /*1470*/  SEL R11, R11, RZ, P1 ;  /* 0x000000ff0b0b7207 */ /* 0x010fc60000800000 */
[----:B------:R-:W-:Y:S01]  /*1480*/  @!P2 FMUL R15, R32, R23 ;  /* 0x00000017200fa220 */ /* 0x000fe20000400000 */
[----:B------:R-:W-:Y:S01]  /*1490*/  @!P0 FMUL R11, R16, R17 ;  /* 0x00000011100b8220 */ /* 0x000fe20000400000 */
[----:B------:R-:W1:Y:S01]  /*14a0*/  LDC.64 R22, c[0x0][0x250] ;  /* 0x00009400ff167b82 */ /* 0x000e620000000a00 */
[----:B------:R-:W-:Y:S01]  /*14b0*/  SEL R8, R8, RZ, P1 ;  /* 0x000000ff08087207 */ /* 0x000fe20000800000 */
[----:B------:R-:W-:Y:S01]  /*14c0*/  @!P0 FMUL R8, R2, R3 ;  /* 0x0000000302088220 */ /* 0x000fe20000400000 */
[----:B------:R-:W-:Y:S01]  /*14d0*/  SEL R9, R9, RZ, P1 ;  /* 0x000000ff09097207 */ /* 0x000fe20000800000 */
[----:B------:R-:W-:Y:S01]  /*14e0*/  FADD R17, -R24, R11 ;  /* 0x0000000b18117221 */ /* 0x000fe20000000100 */
[----:B------:R-:W-:Y:S01]  /*14f0*/  SEL R10, R10, RZ, P1 ;  /* 0x000000ff0a0a7207 */ /* 0x000fe20000800000 */
[----:B------:R-:W-:Y:S01]  /*1500*/  @!P0 FMUL R9, R4, R5 ;  /* 0x0000000504098220 */ /* 0x000fe20000400000 */
[----:B------:R-:W-:Y:S01]  /*1510*/  @!P0 FMUL R10, R6, R7 ;  /* 0x00000007060a8220 */ /* 0x000fe20000400000 */
[----:B------:R-:W-:Y:S01]  /*1520*/  FMUL R17, R20, R17 ;  /* 0x0000001114117220 */ /* 0x000fe20000400000 */
[C---:B------:R-:W-:Y:S01]  /*1530*/  FADD R34, -R31.reuse, R12 ;  /* 0x0000000c1f227221 */ /* 0x040fe20000000100 */
[----:B------:R-:W-:Y:S01]  /*1540*/  FADD R32, -R31, R15 ;  /* 0x0000000f1f207221 */ /* 0x000fe20000000100 */
[C---:B------:R-:W-:Y:S01]  /*1550*/  FADD R5, -R24.reuse, R9 ;  /* 0x0000000918057221 */ /* 0x040fe20000000100 */
[C---:B------:R-:W-:Y:S01]  /*1560*/  FADD R7, -R24.reuse, R10 ;  /* 0x0000000a18077221 */ /* 0x040fe20000000100 */
[----:B------:R-:W-:Y:S01]  /*1570*/  FADD R3, -R24, R8 ;  /* 0x0000000818037221 */ /* 0x000fe20000000100 */
[--C-:B------:R-:W-:Y:S01]  /*1580*/  FFMA R17, R25, R17, R28.reuse ;  /* 0x0000001119117223 */ /* 0x100fe2000000001c */
[C---:B------:R-:W-:Y:S01]  /*1590*/  FMUL R34, R33.reuse, R34 ;  /* 0x0000002221227220 */ /* 0x040fe20000400000 */
[----:B------:R-:W-:Y:S01]  /*15a0*/  FMUL R32, R33, R32 ;  /* 0x0000002021207220 */ /* 0x000fe20000400000 */
[C---:B------:R-:W-:Y:S01]  /*15b0*/  FMUL R5, R20.reuse, R5 ;  /* 0x0000000514057220 */ /* 0x040fe20000400000 */
[C---:B------:R-:W-:Y:S01]  /*15c0*/  FMUL R7, R20.reuse, R7 ;  /* 0x0000000714077220 */ /* 0x040fe20000400000 */
[----:B------:R-:W-:Y:S01]  /*15d0*/  FMUL R3, R20, R3 ;  /* 0x0000000314037220 */ /* 0x000fe20000400000 */
[C-C-:B------:R-:W-:Y:S01]  /*15e0*/  FFMA R34, R26.reuse, R34, R21.reuse ;  /* 0x000000221a227223 */ /* 0x140fe20000000015 */
[----:B------:R-:W-:Y:S01]  /*15f0*/  FFMA R32, R26, R32, R21 ;  /* 0x000000201a207223 */ /* 0x000fe20000000015 */
[C-C-:B------:R-:W-:Y:S01]  /*1600*/  FFMA R5, R25.reuse, R5, R28.reuse ;  /* 0x0000000519057223 */ /* 0x140fe2000000001c */
[C-C-:B------:R-:W-:Y:S01]  /*1610*/  FFMA R6, R25.reuse, R7, R28.reuse ;  /* 0x0000000719067223 */ /* 0x140fe2000000001c */
[----:B------:R-:W-:Y:S01]  /*1620*/  FFMA R4, R25, R3, R28 ;  /* 0x0000000319047223 */ /* 0x000fe2000000001c */
[----:B------:R-:W-:-:S02]  /*1630*/  FSETP.GEU.AND P6, PT, R17, RZ, PT ;  /* 0x000000ff1100720b */ /* 0x000fc40003fce000 */
[----:B------:R-:W-:Y:S02]  /*1640*/  FSETP.GEU.AND P1, PT, R5, RZ, PT ;  /* 0x000000ff0500720b */ /* 0x000fe40003f2e000 */
[----:B------:R-:W-:Y:S02]  /*1650*/  SEL R7, R17, RZ, P6 ;  /* 0x000000ff11077207 */ /* 0x000fe40003000000 */
[----:B------:R-:W-:Y:S02]  /*1660*/  FSETP.GEU.AND P0, PT, R6, RZ, PT ;  /* 0x000000ff0600720b */ /* 0x000fe40003f0e000 */
[----:B------:R-:W-:Y:S02]  /*1670*/  FSETP.GEU.AND P2, PT, R4, RZ, PT ;  /* 0x000000ff0400720b */ /* 0x000fe40003f4e000 */
[----:B------:R-:W-:Y:S02]  /*1680*/  FSETP.GEU.AND P5, PT, R34, RZ, PT ;  /* 0x000000ff2200720b */ /* 0x000fe40003fae000 */
[----:B------:R-:W-:Y:S01]  /*1690*/  FSETP.GEU.AND P6, PT, R32, RZ, PT ;  /* 0x000000ff2000720b */ /* 0x000fe20003fce000 */
[----:B-1----:R-:W-:Y:S01]  /*16a0*/  IMAD.WIDE R22, R0, 0x4, R22 ;  /* 0x0000000400167825 */ /* 0x002fe200078e0216 */
[----:B------:R-:W-:-:S02]  /*16b0*/  SEL R6, R6, RZ, P0 ;  /* 0x000000ff06067207 */ /* 0x000fc40000000000 */
[----:B------:R-:W-:Y:S01]  /*16c0*/  SEL R5, R5, RZ, P1 ;  /* 0x000000ff05057207 */ /* 0x000fe20000800000 */
[----:B0-----:R-:W-:Y:S01]  /*16d0*/  IMAD.WIDE R2, R0, 0x4, R18 ;  /* 0x0000000400027825 */ /* 0x001fe200078e0212 */
[----:B------:R-:W-:Y:S02]  /*16e0*/  SEL R4, R4, RZ, P2 ;  /* 0x000000ff04047207 */ /* 0x000fe40001000000 */
[----:B------:R-:W-:Y:S02]  /*16f0*/  SEL R18, R30, RZ, P3 ;  /* 0x000000ff1e127207 */ /* 0x000fe40001800000 */
[----:B------:R-:W-:Y:S02]  /*1700*/  SEL R17, R27, RZ, P4 ;  /* 0x000000ff1b117207 */ /* 0x000fe40002000000 */
[----:B------:R-:W-:Y:S02]  /*1710*/  SEL R16, R34, RZ, P5 ;  /* 0x000000ff22107207 */ /* 0x000fe40002800000 */
[----:B------:R-:W-:Y:S01]  /*1720*/  SEL R19, R32, RZ, P6 ;  /* 0x000000ff20137207 */ /* 0x000fe20003000000 */
[----:B------:R-:W-:Y:S04]  /*1730*/  STG.E.128 desc[UR4][R22.64], R8 ;  /* 0x0000000816007986 */ /* 0x000fe8000c101d04 */
[----:B------:R-:W-:Y:S04]  /*1740*/  STG.E.128 desc[UR4][R22.64+0x800], R12 ;  /* 0x0008000c16007986 */ /* 0x000fe8000c101d04 */
[----:B------:R-:W-:Y:S04]  /*1750*/  STG.E.128 desc[UR4][R2.64], R4 ;  /* 0x0000000402007986 */ /* 0x000fe8000c101d04 */
[----:B------:R-:W-:Y:S01]  /*1760*/  STG.E.128 desc[UR4][R2.64+0x800], R16 ;  /* 0x0008001002007986 */ /* 0x000fe2000c101d04 */
[----:B------:R-:W-:Y:S05]  /*1770*/  EXIT ;  /* 0x000000000000794d */ /* 0x000fea0003800000 */
.L_x_0:
[----:B------:R-:W-:-:S00]  /*1780*/  BRA `(.L_x_0) ;  /* 0xfffffffc00fc7947 */ /* 0x000fc0000383ffff */
[----:B------:R-:W-:-:S00]  /*1790*/  NOP ;  /* 0x0000000000007918 */ /* 0x000fc00000000000 */
        /* <DEDUP_REMOVED lines=14> */
.L_x_1:


//--------------------- .nv.global.init           --------------------------
	.section	.nv.global.init,"aw",@progbits
.nv.global.init:
	.type		_$_str,@object
	.size		_$_str,(_$_str_$_2 - _$_str)
_$_str:
        /*0000*/ 	.byte	0x5f, 0x5f, 0x43, 0x55, 0x44, 0x41, 0x5f, 0x46, 0x54, 0x5a, 0x00
	.type		_$_str_$_2,@object
	.size		_$_str_$_2,(.L_1 - _$_str_$_2)
_$_str_$_2:
        /*000b*/ 	.byte	0x5f, 0x5f, 0x43, 0x55, 0x44, 0x41, 0x5f, 0x50, 0x52, 0x45, 0x43, 0x5f, 0x53, 0x51, 0x52, 0x54
        /*001b*/ 	.byte	0x00
.L_1:


//--------------------- .nv.constant0.triton_poi_fused__native_batch_norm_legit_no_training_cat_relu_30 --------------------------
	.section	.nv.constant0.triton_poi_fused__native_batch_norm_legit_no_training_cat_relu_30,"a",@progbits
	.sectionflags	@""
	.align	4
.nv.constant0.triton_poi_fused__native_batch_norm_legit_no_training_cat_relu_30:
	.zero		612
